//
// Generated by NVIDIA NVVM Compiler
//
// Compiler Build ID: CL-36424714
// Cuda compilation tools, release 13.0, V13.0.88
// Based on NVVM 20.0.0
//

.version 9.0
.target sm_100
.address_size 64

	// .globl	_Z17performOperationsPfS_S_i

.visible .entry _Z17performOperationsPfS_S_i(
	.param .u64 .ptr .align 1 _Z17performOperationsPfS_S_i_param_0,
	.param .u64 .ptr .align 1 _Z17performOperationsPfS_S_i_param_1,
	.param .u64 .ptr .align 1 _Z17performOperationsPfS_S_i_param_2,
	.param .u32 _Z17performOperationsPfS_S_i_param_3
)
{
	.reg .pred 	%p<2>;
	.reg .b32 	%r<6>;
	.reg .b32 	%f<5>;
	.reg .b64 	%rd<11>;

	ld.param.u64 	%rd1, [_Z17performOperationsPfS_S_i_param_0];
	ld.param.u64 	%rd2, [_Z17performOperationsPfS_S_i_param_1];
	ld.param.u64 	%rd3, [_Z17performOperationsPfS_S_i_param_2];
	ld.param.u32 	%r2, [_Z17performOperationsPfS_S_i_param_3];
	mov.u32 	%r3, %ctaid.x;
	mov.u32 	%r4, %ntid.x;
	mov.u32 	%r5, %tid.x;
	mad.lo.s32 	%r1, %r3, %r4, %r5;
	setp.ge.s32 	%p1, %r1, %r2;
	@%p1 bra 	$L__BB0_2;
	cvta.to.global.u64 	%rd4, %rd1;
	cvta.to.global.u64 	%rd5, %rd2;
	cvta.to.global.u64 	%rd6, %rd3;
	mul.wide.s32 	%rd7, %r1, 4;
	add.s64 	%rd8, %rd4, %rd7;
	ld.global.f32 	%f1, [%rd8];
	add.s64 	%rd9, %rd5, %rd7;
	ld.global.f32 	%f2, [%rd9];
	add.f32 	%f3, %f1, %f2;
	mul.f32 	%f4, %f1, %f3;
	add.s64 	%rd10, %rd6, %rd7;
	st.global.f32 	[%rd10], %f4;
$L__BB0_2:
	ret;

}


// ===== COMPILED SASS (sm_100) =====

	.target	sm_100

	.elftype	@"ET_EXEC"


//--------------------- .note.nv.tkinfo           --------------------------
	.section	.note.nv.tkinfo,"",@"SHT_NOTE"
	.sectionflags	@"SHF_NOTE_NV_TKINFO"
	.tkinfo
        /*0018*/ 	.word	0x00000002
        /*0030*/ 	.string	""
        /*0030*/ 	.string	"ptxas"
        /*0030*/ 	.string	"Cuda compilation tools, release 13.0, V13.0.88"
        /*0030*/ 	.string	"Build cuda_13.0.r13.0/compiler.36424714_0"
        /*0030*/ 	.string	"-arch sm_100 -m 64 "



//--------------------- .note.nv.cuinfo           --------------------------
	.section	.note.nv.cuinfo,"",@"SHT_NOTE"
	.sectionflags	@"SHF_NOTE_NV_CUINFO"
        /*0018*/ 	.short	0x0002
        /*001a*/ 	.short	0x0064
        /*001c*/ 	.short	0x0082
	.zero		2


//--------------------- .nv.info                  --------------------------
	.section	.nv.info,"",@"SHT_CUDA_INFO"
	.align	4


	//----- nvinfo : EIATTR_REGCOUNT
	.align		4
        /*0000*/ 	.byte	0x04, 0x2f
        /*0002*/ 	.short	(.L_1 - .L_0)
	.align		4
.L_0:
        /*0004*/ 	.word	index@(_Z17performOperationsPfS_S_i)
        /*0008*/ 	.word	0x0000000e


	//----- nvinfo : EIATTR_FRAME_SIZE
	.align		4
.L_1:
        /*000c*/ 	.byte	0x04, 0x11
        /*000e*/ 	.short	(.L_3 - .L_2)
	.align		4
.L_2:
        /*0010*/ 	.word	index@(_Z17performOperationsPfS_S_i)
        /*0014*/ 	.word	0x00000000


	//----- nvinfo : EIATTR_MIN_STACK_SIZE
	.align		4
.L_3:
        /*0018*/ 	.byte	0x04, 0x12
        /*001a*/ 	.short	(.L_5 - .L_4)
	.align		4
.L_4:
        /*001c*/ 	.word	index@(_Z17performOperationsPfS_S_i)
        /*0020*/ 	.word	0x00000000
.L_5:


//--------------------- .nv.compat                --------------------------
	.section	.nv.compat,"",@"SHT_CUDA_COMPAT_INFO"
	.align	4
        /*0000*/ 	.byte	0x02, 0x09, 0x00, 0x00, 0x02, 0x02, 0x01, 0x00, 0x02, 0x05, 0x05, 0x00, 0x03, 0x07, 0x01, 0x01
        /*0010*/ 	.byte	0x02, 0x03, 0x00, 0x00, 0x02, 0x06, 0x01, 0x00, 0x04, 0x0b, 0x08, 0x00, 0x09, 0x00, 0x00, 0x00
        /*0020*/ 	.byte	0x00, 0x00, 0x00, 0x00


//--------------------- .nv.info._Z17performOperationsPfS_S_i --------------------------
	.section	.nv.info._Z17performOperationsPfS_S_i,"",@"SHT_CUDA_INFO"
	.sectionflags	@""
	.align	4


	//----- nvinfo : EIATTR_CUDA_API_VERSION
	.align		4
        /*0000*/ 	.byte	0x04, 0x37
        /*0002*/ 	.short	(.L_7 - .L_6)
.L_6:
        /*0004*/ 	.word	0x00000082


	//----- nvinfo : EIATTR_KPARAM_INFO
	.align		4
.L_7:
        /*0008*/ 	.byte	0x04, 0x17
        /*000a*/ 	.short	(.L_9 - .L_8)
.L_8:
        /*000c*/ 	.word	0x00000000
        /*0010*/ 	.short	0x0003
        /*0012*/ 	.short	0x0018
        /*0014*/ 	.byte	0x00, 0xf0, 0x11, 0x00


	//----- nvinfo : EIATTR_KPARAM_INFO
	.align		4
.L_9:
        /*0018*/ 	.byte	0x04, 0x17
        /*001a*/ 	.short	(.L_11 - .L_10)
.L_10:
        /*001c*/ 	.word	0x00000000
        /*0020*/ 	.short	0x0002
        /*0022*/ 	.short	0x0010
        /*0024*/ 	.byte	0x00, 0xf5, 0x21, 0x00


	//----- nvinfo : EIATTR_KPARAM_INFO
	.align		4
.L_11:
        /*0028*/ 	.byte	0x04, 0x17
        /*002a*/ 	.short	(.L_13 - .L_12)
.L_12:
        /*002c*/ 	.word	0x00000000
        /*0030*/ 	.short	0x0001
        /*0032*/ 	.short	0x0008
        /*0034*/ 	.byte	0x00, 0xf5, 0x21, 0x00


	//----- nvinfo : EIATTR_KPARAM_INFO
	.align		4
.L_13:
        /*0038*/ 	.byte	0x04, 0x17
        /*003a*/ 	.short	(.L_15 - .L_14)
.L_14:
        /*003c*/ 	.word	0x00000000
        /*0040*/ 	.short	0x0000
        /*0042*/ 	.short	0x0000
        /*0044*/ 	.byte	0x00, 0xf5, 0x21, 0x00


	//----- nvinfo : EIATTR_SPARSE_MMA_MASK
	.align		4
.L_15:
        /*0048*/ 	.byte	0x03, 0x50
        /*004a*/ 	.short	0x0000


	//----- nvinfo : EIATTR_MAXREG_COUNT
	.align		4
        /*004c*/ 	.byte	0x03, 0x1b
        /*004e*/ 	.short	0x00ff


	//----- nvinfo : EIATTR_MERCURY_ISA_VERSION
	.align		4
        /*0050*/ 	.byte	0x03, 0x5f
        /*0052*/ 	.short	0x0101


	//----- nvinfo : EIATTR_VRC_CTA_INIT_COUNT
	.align		4
        /*0054*/ 	.byte	0x02, 0x4a
	.zero		1
	.zero		1


	//----- nvinfo : EIATTR_EXIT_INSTR_OFFSETS
	.align		4
        /*0058*/ 	.byte	0x04, 0x1c
        /*005a*/ 	.short	(.L_17 - .L_16)


	//   ....[0]....
.L_16:
        /*005c*/ 	.word	0x00000070


	//   ....[1]....
        /*0060*/ 	.word	0x00000140


	//----- nvinfo : EIATTR_CBANK_PARAM_SIZE
	.align		4
.L_17:
        /*0064*/ 	.byte	0x03, 0x19
        /*0066*/ 	.short	0x001c


	//----- nvinfo : EIATTR_PARAM_CBANK
	.align		4
        /*0068*/ 	.byte	0x04, 0x0a
        /*006a*/ 	.short	(.L_19 - .L_18)
	.align		4
.L_18:
        /*006c*/ 	.word	index@(.nv.constant0._Z17performOperationsPfS_S_i)
        /*0070*/ 	.short	0x0380
        /*0072*/ 	.short	0x001c


	//----- nvinfo : EIATTR_SW_WAR
	.align		4
.L_19:
        /*0074*/ 	.byte	0x04, 0x36
        /*0076*/ 	.short	(.L_21 - .L_20)
.L_20:
        /*0078*/ 	.word	0x00000008
.L_21:


//--------------------- .nv.callgraph             --------------------------
	.section	.nv.callgraph,"",@"SHT_CUDA_CALLGRAPH"
	.align	4
	.sectionentsize	8
	.align		4
        /*0000*/ 	.word	0x00000000
	.align		4
        /*0004*/ 	.word	0xffffffff
	.align		4
        /*0008*/ 	.word	0x00000000
	.align		4
        /*000c*/ 	.word	0xfffffffe
	.align		4
        /*0010*/ 	.word	0x00000000
	.align		4
        /*0014*/ 	.word	0xfffffffd
	.align		4
        /*0018*/ 	.word	0x00000000
	.align		4
        /*001c*/ 	.word	0xfffffffc


//--------------------- .text._Z17performOperationsPfS_S_i --------------------------
	.section	.text._Z17performOperationsPfS_S_i,"ax",@progbits
	.align	128
        .global         _Z17performOperationsPfS_S_i
        .type           _Z17performOperationsPfS_S_i,@function
        .size           _Z17performOperationsPfS_S_i,(.L_x_1 - _Z17performOperationsPfS_S_i)
        .other          _Z17performOperationsPfS_S_i,@"STO_CUDA_ENTRY STV_DEFAULT"
_Z17performOperationsPfS_S_i:
.text._Z17performOperationsPfS_S_i:
[----:B------:R-:W-:Y:S01]  /*0000*/  LDC R1, c[0x0][0x37c] ;  /* 0x0000df00ff017b82 */ /* 0x000fe20000000800 */
[----:B------:R-:W0:Y:S07]  /*0010*/  S2R R0, SR_TID.X ;  /* 0x0000000000007919 */ /* 0x000e2e0000002100 */
[----:B------:R-:W0:Y:S01]  /*0020*/  S2UR UR4, SR_CTAID.X ;  /* 0x00000000000479c3 */ /* 0x000e220000002500 */
[----:B------:R-:W1:Y:S07]  /*0030*/  LDCU UR5, c[0x0][0x398] ;  /* 0x00007300ff0577ac */ /* 0x000e6e0008000800 */
[----:B------:R-:W0:Y:S02]  /*0040*/  LDC R9, c[0x0][0x360] ;  /* 0x0000d800ff097b82 */ /* 0x000e240000000800 */
[----:B0-----:R-:W-:-:S05]  /*0050*/  IMAD R9, R9, UR4, R0 ;  /* 0x0000000409097c24 */ /* 0x001fca000f8e0200 */
[----:B-1----:R-:W-:-:S13]  /*0060*/  ISETP.GE.AND P0, PT, R9, UR5, PT ;  /* 0x0000000509007c0c */ /* 0x002fda000bf06270 */
[----:B------:R-:W-:Y:S05]  /*0070*/  @P0 EXIT ;  /* 0x000000000000094d */ /* 0x000fea0003800000 */
[----:B------:R-:W0:Y:S01]  /*0080*/  LDC.64 R2, c[0x0][0x380] ;  /* 0x0000e000ff027b82 */ /* 0x000e220000000a00 */
[----:B------:R-:W1:Y:S07]  /*0090*/  LDCU.64 UR4, c[0x0][0x358] ;  /* 0x00006b00ff0477ac */ /* 0x000e6e0008000a00 */
[----:B------:R-:W2:Y:S08]  /*00a0*/  LDC.64 R4, c[0x0][0x388] ;  /* 0x0000e200ff047b82 */ /* 0x000eb00000000a00 */
[----:B------:R-:W3:Y:S01]  /*00b0*/  LDC.64 R6, c[0x0][0x390] ;  /* 0x0000e400ff067b82 */ /* 0x000ee20000000a00 */
[----:B0-----:R-:W-:-:S06]  /*00c0*/  IMAD.WIDE R2, R9, 0x4, R2 ;  /* 0x0000000409027825 */ /* 0x001fcc00078e0202 */
[----:B-1----:R-:W4:Y:S01]  /*00d0*/  LDG.E R2, desc[UR4][R2.64] ;  /* 0x0000000402027981 */ /* 0x002f22000c1e1900 */
[----:B--2---:R-:W-:-:S06]  /*00e0*/  IMAD.WIDE R4, R9, 0x4, R4 ;  /* 0x0000000409047825 */ /* 0x004fcc00078e0204 */
[----:B------:R-:W4:Y:S01]  /*00f0*/  LDG.E R5, desc[UR4][R4.64] ;  /* 0x0000000404057981 */ /* 0x000f22000c1e1900 */
[----:B---3--:R-:W-:-:S04]  /*0100*/  IMAD.WIDE R6, R9, 0x4, R6 ;  /* 0x0000000409067825 */ /* 0x008fc800078e0206 */
[----:B----4-:R-:W-:-:S04]  /*0110*/  FADD R11, R2, R5 ;  /* 0x00000005020b7221 */ /* 0x010fc80000000000 */
[----:B------:R-:W-:-:S05]  /*0120*/  FMUL R11, R2, R11 ;  /* 0x0000000b020b7220 */ /* 0x000fca0000400000 */
[----:B------:R-:W-:Y:S01]  /*0130*/  STG.E desc[UR4][R6.64], R11 ;  /* 0x0000000b06007986 */ /* 0x000fe2000c101904 */
[----:B------:R-:W-:Y:S05]  /*0140*/  EXIT ;  /* 0x000000000000794d */ /* 0x000fea0003800000 */
.L_x_0:
[----:B------:R-:W-:-:S00]  /*0150*/  BRA `(.L_x_0) ;  /* 0xfffffffc00fc7947 */ /* 0x000fc0000383ffff */
[----:B------:R-:W-:-:S00]  /*0160*/  NOP ;  /* 0x0000000000007918 */ /* 0x000fc00000000000 */
        /* <DEDUP_REMOVED lines=9> */
.L_x_1:


//--------------------- .nv.shared.reserved.0     --------------------------
	.section	.nv.shared.reserved.0,"aw",@nobits
	.weak		__nv_reservedSMEM_offset_0_alias
	.size		__nv_reservedSMEM_offset_0_alias, 0, 64
	.other		__nv_reservedSMEM_offset_0_alias,@"STO_CUDA_RESERVED_SHARED STV_DEFAULT"
__nv_reservedSMEM_offset_0_alias:
	.zero		0
	.zero		64


//--------------------- .nv.constant0._Z17performOperationsPfS_S_i --------------------------
	.section	.nv.constant0._Z17performOperationsPfS_S_i,"a",@progbits
	.sectionflags	@""
	.align	4
.nv.constant0._Z17performOperationsPfS_S_i:
	.zero		924


//--------------------- SYMBOLS --------------------------

	.type		.nv.reservedSmem.offset0,@object
	.size		.nv.reservedSmem.offset0,0x4
